	.headerflags	@"EF_CUDA_TEXMODE_UNIFIED EF_CUDA_64BIT_ADDRESS EF_CUDA_ACCELERATORS EF_CUDA_SM90 EF_CUDA_VIRTUAL_SM(EF_CUDA_SM90)"
	.elftype	@"ET_EXEC"


//--------------------- .nv.info                  --------------------------
	.section	.nv.info,"",@"SHT_CUDA_INFO"
	.align	4


	//----- nvinfo : EIATTR_REGCOUNT
	.align		4
        /*0000*/ 	.byte	0x04, 0x2f
        /*0002*/ 	.short	(.L_1 - .L_0)
	.align		4
.L_0:
        /*0004*/ 	.word	index@(triton_poi_fused_convolution_leaky_relu_19)
        /*0008*/ 	.word	0x0000000e


	//----- nvinfo : EIATTR_MIN_STACK_SIZE
	.align		4
.L_1:
        /*000c*/ 	.byte	0x04, 0x12
        /*000e*/ 	.short	(.L_3 - .L_2)
	.align		4
.L_2:
        /*0010*/ 	.word	index@(triton_poi_fused_convolution_leaky_relu_19)
        /*0014*/ 	.word	0x00000000


	//----- nvinfo : EIATTR_FRAME_SIZE
	.align		4
.L_3:
        /*0018*/ 	.byte	0x04, 0x11
        /*001a*/ 	.short	(.L_5 - .L_4)
	.align		4
.L_4:
        /*001c*/ 	.word	index@(triton_poi_fused_convolution_leaky_relu_19)
        /*0020*/ 	.word	0x00000000


	//----- nvinfo : EIATTR_MIN_STACK_SIZE
	.align		4
.L_5:
        /*0024*/ 	.byte	0x04, 0x12
        /*0026*/ 	.short	(.L_7 - .L_6)
	.align		4
.L_6:
        /*0028*/ 	.word	index@(triton_poi_fused_convolution_leaky_relu_19)
        /*002c*/ 	.word	0x00000000
.L_7:


//--------------------- .nv.info.triton_poi_fused_convolution_leaky_relu_19 --------------------------
	.section	.nv.info.triton_poi_fused_convolution_leaky_relu_19,"",@"SHT_CUDA_INFO"
	.sectionflags	@""
	.align	4


	//----- nvinfo : EIATTR_CUDA_API_VERSION
	.align		4
        /*0000*/ 	.byte	0x04, 0x37
        /*0002*/ 	.short	(.L_9 - .L_8)
.L_8:
        /*0004*/ 	.word	0x0000007c


	//----- nvinfo : EIATTR_KPARAM_INFO
	.align		4
.L_9:
        /*0008*/ 	.byte	0x04, 0x17
        /*000a*/ 	.short	(.L_11 - .L_10)
.L_10:
        /*000c*/ 	.word	0x00000000
        /*0010*/ 	.short	0x0003
        /*0012*/ 	.short	0x0018
        /*0014*/ 	.byte	0x00, 0xf0, 0x11, 0x00


	//----- nvinfo : EIATTR_KPARAM_INFO
	.align		4
.L_11:
        /*0018*/ 	.byte	0x04, 0x17
        /*001a*/ 	.short	(.L_13 - .L_12)
.L_12:
        /*001c*/ 	.word	0x00000000
        /*0020*/ 	.short	0x0002
        /*0022*/ 	.short	0x0010
        /*0024*/ 	.byte	0x00, 0xf4, 0x21, 0x00


	//----- nvinfo : EIATTR_KPARAM_INFO
	.align		4
.L_13:
        /*0028*/ 	.byte	0x04, 0x17
        /*002a*/ 	.short	(.L_15 - .L_14)
.L_14:
        /*002c*/ 	.word	0x00000000
        /*0030*/ 	.short	0x0001
        /*0032*/ 	.short	0x0008
        /*0034*/ 	.byte	0x00, 0xf4, 0x21, 0x00


	//----- nvinfo : EIATTR_KPARAM_INFO
	.align		4
.L_15:
        /*0038*/ 	.byte	0x04, 0x17
        /*003a*/ 	.short	(.L_17 - .L_16)
.L_16:
        /*003c*/ 	.word	0x00000000
        /*0040*/ 	.short	0x0000
        /*0042*/ 	.short	0x0000
        /*0044*/ 	.byte	0x00, 0xf4, 0x21, 0x00


	//----- nvinfo : EIATTR_SPARSE_MMA_MASK
	.align		4
.L_17:
        /*0048*/ 	.byte	0x03, 0x50
        /*004a*/ 	.short	0x0000


	//----- nvinfo : EIATTR_MAXREG_COUNT
	.align		4
        /*004c*/ 	.byte	0x03, 0x1b
        /*004e*/ 	.short	0x00ff


	//----- nvinfo : EIATTR_EXIT_INSTR_OFFSETS
	.align		4
        /*0050*/ 	.byte	0x04, 0x1c
        /*0052*/ 	.short	(.L_19 - .L_18)


	//   ....[0]....
.L_18:
        /*0054*/ 	.word	0x00000240


	//----- nvinfo : EIATTR_REQNTID
	.align		4
.L_19:
        /*0058*/ 	.byte	0x04, 0x10
        /*005a*/ 	.short	(.L_21 - .L_20)
.L_20:
        /*005c*/ 	.word	0x00000080
        /*0060*/ 	.word	0x00000001
        /*0064*/ 	.word	0x00000001


	//----- nvinfo : EIATTR_CBANK_PARAM_SIZE
	.align		4
.L_21:
        /*0068*/ 	.byte	0x03, 0x19
        /*006a*/ 	.short	0x001c


	//----- nvinfo : EIATTR_PARAM_CBANK
	.align		4
        /*006c*/ 	.byte	0x04, 0x0a
        /*006e*/ 	.short	(.L_23 - .L_22)
	.align		4
.L_22:
        /*0070*/ 	.word	index@(.nv.constant0.triton_poi_fused_convolution_leaky_relu_19)
        /*0074*/ 	.short	0x0210
        /*0076*/ 	.short	0x001c


	//----- nvinfo : EIATTR_SW_WAR
	.align		4
.L_23:
        /*0078*/ 	.byte	0x04, 0x36
        /*007a*/ 	.short	(.L_25 - .L_24)
.L_24:
        /*007c*/ 	.word	0x00000008
.L_25:


//--------------------- .nv.callgraph             --------------------------
	.section	.nv.callgraph,"",@"SHT_CUDA_CALLGRAPH"
	.align	4
	.sectionentsize	8
	.align		4
        /*0000*/ 	.word	0x00000000
	.align		4
        /*0004*/ 	.word	0xffffffff
	.align		4
        /*0008*/ 	.word	0x00000000
	.align		4
        /*000c*/ 	.word	0xfffffffe
	.align		4
        /*0010*/ 	.word	0x00000000
	.align		4
        /*0014*/ 	.word	0xfffffffd
	.align		4
        /*0018*/ 	.word	0x00000000
	.align		4
        /*001c*/ 	.word	0xfffffffc


//--------------------- .text.triton_poi_fused_convolution_leaky_relu_19 --------------------------
	.section	.text.triton_poi_fused_convolution_leaky_relu_19,"ax",@progbits
	.align	128
        .global         triton_poi_fused_convolution_leaky_relu_19
        .type           triton_poi_fused_convolution_leaky_relu_19,@function
        .size           triton_poi_fused_convolution_leaky_relu_19,(.L_x_1 - triton_poi_fused_convolution_leaky_relu_19)
        .other          triton_poi_fused_convolution_leaky_relu_19,@"STO_CUDA_ENTRY STV_DEFAULT"
triton_poi_fused_convolution_leaky_relu_19:
.text.triton_poi_fused_convolution_leaky_relu_19:
[----:B------:R-:W-:Y:S01]  /*0000*/  LDC R1, c[0x0][0x28] ;  /* 0x00000a00ff017b82 */ /* 0x000fe20000000800 */
[----:B------:R-:W1:Y:S07]  /*0010*/  S2R R0, SR_TID.X ;  /* 0x0000000000007919 */ /* 0x000e6e0000002100 */
[----:B------:R-:W2:Y:S01]  /*0020*/  LDC.64 R4, c[0x0][0x220] ;  /* 0x00008800ff047b82 */ /* 0x000ea20000000a00 */
[----:B------:R-:W-:Y:S01]  /*0030*/  ULDC.64 UR4, c[0x0][0x208] ;  /* 0x0000820000047ab9 */ /* 0x000fe20000000a00 */
[----:B------:R-:W3:Y:S06]  /*0040*/  S2R R9, SR_CTAID.X ;  /* 0x0000000000097919 */ /* 0x000eec0000002500 */
[----:B------:R-:W4:Y:S08]  /*0050*/  LDC.64 R2, c[0x0][0x210] ;  /* 0x00008400ff027b82 */ /* 0x000f300000000a00 */
[----:B------:R-:W5:Y:S01]  /*0060*/  LDC.64 R6, c[0x0][0x218] ;  /* 0x00008600ff067b82 */ /* 0x000f620000000a00 */
[----:B-1----:R-:W-:-:S04]  /*0070*/  SHF.L.U32 R0, R0, 0x1, RZ ;  /* 0x0000000100007819 */ /* 0x002fc800000006ff */
[----:B------:R-:W-:Y:S02]  /*0080*/  LOP3.LUT R0, R0, 0xfe, RZ, 0xc0, !PT ;  /* 0x000000fe00007812 */ /* 0x000fe400078ec0ff */
[----:B---3--:R-:W-:Y:S02]  /*0090*/  SHF.R.S32.HI R11, RZ, 0x17, R9 ;  /* 0x00000017ff0b7819 */ /* 0x008fe40000011409 */
[----:B------:R-:W-:Y:S02]  /*00a0*/  LEA R9, R9, R0, 0x8 ;  /* 0x0000000009097211 */ /* 0x000fe400078e40ff */
[----:B------:R-:W-:Y:S02]  /*00b0*/  SGXT R11, R11, 0x1 ;  /* 0x000000010b0b781a */ /* 0x000fe40000000200 */
[----:B------:R-:W-:Y:S01]  /*00c0*/  SHF.R.S32.HI R0, RZ, 0x1, R9 ;  /* 0x00000001ff007819 */ /* 0x000fe20000011409 */
[----:B----4-:R-:W-:-:S03]  /*00d0*/  IMAD.WIDE R2, R9, 0x4, R2 ;  /* 0x0000000409027825 */ /* 0x010fc600078e0202 */
[----:B------:R-:W-:Y:S01]  /*00e0*/  LEA.HI R11, R11, R0, RZ, 0xa ;  /* 0x000000000b0b7211 */ /* 0x000fe200078f50ff */
[----:B-----5:R-:W-:Y:S02]  /*00f0*/  IMAD.WIDE R6, R9, 0x4, R6 ;  /* 0x0000000409067825 */ /* 0x020fe400078e0206 */
[----:B------:R-:W3:Y:S01]  /*0100*/  LDG.E.64 R8, desc[UR4][R2.64] ;  /* 0x0000000402087981 */ /* 0x000ee2000c1e1b00 */
[----:B------:R-:W-:-:S04]  /*0110*/  LOP3.LUT R11, R11, 0xfffffc00, RZ, 0xc0, !PT ;  /* 0xfffffc000b0b7812 */ /* 0x000fc800078ec0ff */
[----:B------:R-:W-:-:S05]  /*0120*/  IADD3 R11, R0, -R11, RZ ;  /* 0x8000000b000b7210 */ /* 0x000fca0007ffe0ff */
[----:B--2---:R-:W-:Y:S02]  /*0130*/  IMAD.WIDE R4, R11, 0x4, R4 ;  /* 0x000000040b047825 */ /* 0x004fe400078e0204 */
[----:B------:R-:W2:Y:S04]  /*0140*/  LDG.E.64 R10, desc[UR4][R6.64] ;  /* 0x00000004060a7981 */ /* 0x000ea8000c1e1b00 */
[----:B------:R-:W3:Y:S02]  /*0150*/  LDG.E.EL R4, desc[UR4][R4.64] ;  /* 0x0000000404047981 */ /* 0x000ee4000c2e1900 */
[C---:B---3--:R-:W-:Y:S02]  /*0160*/  FSETP.GT.AND P2, PT, R4.reuse, -R9, PT ;  /* 0x800000090400720b */ /* 0x048fe40003f44000 */
[----:B------:R-:W-:-:S02]  /*0170*/  FSETP.GT.AND P3, PT, R4, -R8, PT ;  /* 0x800000080400720b */ /* 0x000fc40003f64000 */
[C---:B--2---:R-:W-:Y:S02]  /*0180*/  FSETP.GT.AND P1, PT, R4.reuse, -R10, PT ;  /* 0x8000000a0400720b */ /* 0x044fe40003f24000 */
[----:B------:R-:W-:Y:S01]  /*0190*/  FSETP.GT.AND P0, PT, R4, -R11, PT ;  /* 0x8000000b0400720b */ /* 0x000fe20003f04000 */
[--C-:B------:R-:W-:Y:S01]  /*01a0*/  FADD R9, R9, R4.reuse ;  /* 0x0000000409097221 */ /* 0x100fe20000000000 */
[----:B------:R-:W-:Y:S01]  /*01b0*/  FADD R8, R8, R4 ;  /* 0x0000000408087221 */ /* 0x000fe20000000000 */
[C---:B------:R-:W-:Y:S01]  /*01c0*/  FADD R10, R4.reuse, R10 ;  /* 0x0000000a040a7221 */ /* 0x040fe20000000000 */
[----:B------:R-:W-:-:S03]  /*01d0*/  FADD R11, R4, R11 ;  /* 0x0000000b040b7221 */ /* 0x000fc60000000000 */
[----:B------:R-:W-:Y:S02]  /*01e0*/  @!P2 FMUL R9, R9, 0.10000000149011611938 ;  /* 0x3dcccccd0909a820 */ /* 0x000fe40000400000 */
[----:B------:R-:W-:Y:S02]  /*01f0*/  @!P3 FMUL R8, R8, 0.10000000149011611938 ;  /* 0x3dcccccd0808b820 */ /* 0x000fe40000400000 */
[----:B------:R-:W-:Y:S02]  /*0200*/  @!P1 FMUL R10, R10, 0.10000000149011611938 ;  /* 0x3dcccccd0a0a9820 */ /* 0x000fe40000400000 */
[----:B------:R-:W-:Y:S01]  /*0210*/  @!P0 FMUL R11, R11, 0.10000000149011611938 ;  /* 0x3dcccccd0b0b8820 */ /* 0x000fe20000400000 */
[----:B------:R-:W-:Y:S04]  /*0220*/  STG.E.64 desc[UR4][R2.64], R8 ;  /* 0x0000000802007986 */ /* 0x000fe8000c101b04 */
[----:B------:R-:W-:Y:S01]  /*0230*/  STG.E.64 desc[UR4][R6.64], R10 ;  /* 0x0000000a06007986 */ /* 0x000fe2000c101b04 */
[----:B------:R-:W-:Y:S05]  /*0240*/  EXIT ;  /* 0x000000000000794d */ /* 0x000fea0003800000 */
.L_x_0:
[----:B------:R-:W-:-:S00]  /*0250*/  BRA `(.L_x_0) ;  /* 0xfffffffc00fc7947 */ /* 0x000fc0000383ffff */
[----:B------:R-:W-:-:S00]  /*0260*/  NOP ;  /* 0x0000000000007918 */ /* 0x000fc00000000000 */
        /* <DEDUP_REMOVED lines=9> */
.L_x_1:


//--------------------- .nv.constant0.triton_poi_fused_convolution_leaky_relu_19 --------------------------
	.section	.nv.constant0.triton_poi_fused_convolution_leaky_relu_19,"a",@progbits
	.sectionflags	@""
	.align	4
.nv.constant0.triton_poi_fused_convolution_leaky_relu_19:
	.zero		556
